//
// Generated by NVIDIA NVVM Compiler
//
// Compiler Build ID: CL-36424714
// Cuda compilation tools, release 13.0, V13.0.88
// Based on NVVM 20.0.0
//

.version 9.0
.target sm_100
.address_size 64

	// .globl	_Z20cuda_cross_correlatePfS_S_S_iii

.visible .entry _Z20cuda_cross_correlatePfS_S_S_iii(
	.param .u64 .ptr .align 1 _Z20cuda_cross_correlatePfS_S_S_iii_param_0,
	.param .u64 .ptr .align 1 _Z20cuda_cross_correlatePfS_S_S_iii_param_1,
	.param .u64 .ptr .align 1 _Z20cuda_cross_correlatePfS_S_S_iii_param_2,
	.param .u64 .ptr .align 1 _Z20cuda_cross_correlatePfS_S_S_iii_param_3,
	.param .u32 _Z20cuda_cross_correlatePfS_S_S_iii_param_4,
	.param .u32 _Z20cuda_cross_correlatePfS_S_S_iii_param_5,
	.param .u32 _Z20cuda_cross_correlatePfS_S_S_iii_param_6
)
{
	.reg .pred 	%p<6>;
	.reg .b32 	%r<20>;
	.reg .b32 	%f<7>;
	.reg .b64 	%rd<14>;

	ld.param.u64 	%rd1, [_Z20cuda_cross_correlatePfS_S_S_iii_param_0];
	ld.param.u64 	%rd2, [_Z20cuda_cross_correlatePfS_S_S_iii_param_1];
	ld.param.u64 	%rd3, [_Z20cuda_cross_correlatePfS_S_S_iii_param_2];
	ld.param.u64 	%rd4, [_Z20cuda_cross_correlatePfS_S_S_iii_param_3];
	ld.param.u32 	%r2, [_Z20cuda_cross_correlatePfS_S_S_iii_param_4];
	ld.param.u32 	%r3, [_Z20cuda_cross_correlatePfS_S_S_iii_param_5];
	ld.param.u32 	%r4, [_Z20cuda_cross_correlatePfS_S_S_iii_param_6];
	mov.u32 	%r5, %tid.x;
	mov.u32 	%r6, %ntid.x;
	mov.u32 	%r7, %ctaid.x;
	mad.lo.s32 	%r8, %r6, %r7, %r5;
	mov.u32 	%r10, %tid.y;
	mov.u32 	%r11, %ntid.y;
	mov.u32 	%r12, %ctaid.y;
	mad.lo.s32 	%r13, %r11, %r12, %r10;
	mad.lo.s32 	%r1, %r3, %r13, %r8;
	sub.s32 	%r15, %r3, %r2;
	setp.ge.s32 	%p1, %r8, %r15;
	min.s32 	%r17, %r8, %r13;
	setp.lt.s32 	%p2, %r17, %r2;
	sub.s32 	%r18, %r4, %r2;
	setp.ge.s32 	%p3, %r13, %r18;
	or.pred  	%p4, %p1, %p3;
	or.pred  	%p5, %p4, %p2;
	@%p5 bra 	$L__BB0_2;
	cvta.to.global.u64 	%rd5, %rd3;
	cvta.to.global.u64 	%rd6, %rd4;
	cvta.to.global.u64 	%rd7, %rd1;
	cvta.to.global.u64 	%rd8, %rd2;
	mul.wide.s32 	%rd9, %r1, 4;
	add.s64 	%rd10, %rd5, %rd9;
	ld.global.f32 	%f1, [%rd10];
	add.s64 	%rd11, %rd6, %rd9;
	ld.global.f32 	%f2, [%rd11];
	add.s64 	%rd12, %rd7, %rd9;
	ld.global.f32 	%f3, [%rd12];
	fma.rn.f32 	%f4, %f1, %f2, %f3;
	st.global.f32 	[%rd12], %f4;
	add.s64 	%rd13, %rd8, %rd9;
	ld.global.f32 	%f5, [%rd13];
	fma.rn.f32 	%f6, %f1, %f1, %f5;
	st.global.f32 	[%rd13], %f6;
$L__BB0_2:
	ret;

}


// ===== COMPILED SASS (sm_100) =====

	.target	sm_100

	.elftype	@"ET_EXEC"


//--------------------- .note.nv.tkinfo           --------------------------
	.section	.note.nv.tkinfo,"",@"SHT_NOTE"
	.sectionflags	@"SHF_NOTE_NV_TKINFO"
	.tkinfo
        /*0018*/ 	.word	0x00000002
        /*0030*/ 	.string	""
        /*0030*/ 	.string	"ptxas"
        /*0030*/ 	.string	"Cuda compilation tools, release 13.0, V13.0.88"
        /*0030*/ 	.string	"Build cuda_13.0.r13.0/compiler.36424714_0"
        /*0030*/ 	.string	"-arch sm_100 -m 64 "



//--------------------- .note.nv.cuinfo           --------------------------
	.section	.note.nv.cuinfo,"",@"SHT_NOTE"
	.sectionflags	@"SHF_NOTE_NV_CUINFO"
        /*0018*/ 	.short	0x0002
        /*001a*/ 	.short	0x0064
        /*001c*/ 	.short	0x0082
	.zero		2


//--------------------- .nv.info                  --------------------------
	.section	.nv.info,"",@"SHT_CUDA_INFO"
	.align	4


	//----- nvinfo : EIATTR_REGCOUNT
	.align		4
        /*0000*/ 	.byte	0x04, 0x2f
        /*0002*/ 	.short	(.L_1 - .L_0)
	.align		4
.L_0:
        /*0004*/ 	.word	index@(_Z20cuda_cross_correlatePfS_S_S_iii)
        /*0008*/ 	.word	0x00000010


	//----- nvinfo : EIATTR_FRAME_SIZE
	.align		4
.L_1:
        /*000c*/ 	.byte	0x04, 0x11
        /*000e*/ 	.short	(.L_3 - .L_2)
	.align		4
.L_2:
        /*0010*/ 	.word	index@(_Z20cuda_cross_correlatePfS_S_S_iii)
        /*0014*/ 	.word	0x00000000


	//----- nvinfo : EIATTR_MIN_STACK_SIZE
	.align		4
.L_3:
        /*0018*/ 	.byte	0x04, 0x12
        /*001a*/ 	.short	(.L_5 - .L_4)
	.align		4
.L_4:
        /*001c*/ 	.word	index@(_Z20cuda_cross_correlatePfS_S_S_iii)
        /*0020*/ 	.word	0x00000000
.L_5:


//--------------------- .nv.compat                --------------------------
	.section	.nv.compat,"",@"SHT_CUDA_COMPAT_INFO"
	.align	4
        /*0000*/ 	.byte	0x02, 0x09, 0x00, 0x00, 0x02, 0x02, 0x01, 0x00, 0x02, 0x05, 0x05, 0x00, 0x03, 0x07, 0x01, 0x01
        /*0010*/ 	.byte	0x02, 0x03, 0x00, 0x00, 0x02, 0x06, 0x01, 0x00, 0x04, 0x0b, 0x08, 0x00, 0x09, 0x00, 0x00, 0x00
        /*0020*/ 	.byte	0x00, 0x00, 0x00, 0x00


//--------------------- .nv.info._Z20cuda_cross_correlatePfS_S_S_iii --------------------------
	.section	.nv.info._Z20cuda_cross_correlatePfS_S_S_iii,"",@"SHT_CUDA_INFO"
	.sectionflags	@""
	.align	4


	//----- nvinfo : EIATTR_CUDA_API_VERSION
	.align		4
        /*0000*/ 	.byte	0x04, 0x37
        /*0002*/ 	.short	(.L_7 - .L_6)
.L_6:
        /*0004*/ 	.word	0x00000082


	//----- nvinfo : EIATTR_KPARAM_INFO
	.align		4
.L_7:
        /*0008*/ 	.byte	0x04, 0x17
        /*000a*/ 	.short	(.L_9 - .L_8)
.L_8:
        /*000c*/ 	.word	0x00000000
        /*0010*/ 	.short	0x0006
        /*0012*/ 	.short	0x0028
        /*0014*/ 	.byte	0x00, 0xf0, 0x11, 0x00


	//----- nvinfo : EIATTR_KPARAM_INFO
	.align		4
.L_9:
        /*0018*/ 	.byte	0x04, 0x17
        /*001a*/ 	.short	(.L_11 - .L_10)
.L_10:
        /*001c*/ 	.word	0x00000000
        /*0020*/ 	.short	0x0005
        /*0022*/ 	.short	0x0024
        /*0024*/ 	.byte	0x00, 0xf0, 0x11, 0x00


	//----- nvinfo : EIATTR_KPARAM_INFO
	.align		4
.L_11:
        /*0028*/ 	.byte	0x04, 0x17
        /*002a*/ 	.short	(.L_13 - .L_12)
.L_12:
        /*002c*/ 	.word	0x00000000
        /*0030*/ 	.short	0x0004
        /*0032*/ 	.short	0x0020
        /*0034*/ 	.byte	0x00, 0xf0, 0x11, 0x00


	//----- nvinfo : EIATTR_KPARAM_INFO
	.align		4
.L_13:
        /*0038*/ 	.byte	0x04, 0x17
        /*003a*/ 	.short	(.L_15 - .L_14)
.L_14:
        /*003c*/ 	.word	0x00000000
        /*0040*/ 	.short	0x0003
        /*0042*/ 	.short	0x0018
        /*0044*/ 	.byte	0x00, 0xf5, 0x21, 0x00


	//----- nvinfo : EIATTR_KPARAM_INFO
	.align		4
.L_15:
        /*0048*/ 	.byte	0x04, 0x17
        /*004a*/ 	.short	(.L_17 - .L_16)
.L_16:
        /*004c*/ 	.word	0x00000000
        /*0050*/ 	.short	0x0002
        /*0052*/ 	.short	0x0010
        /*0054*/ 	.byte	0x00, 0xf5, 0x21, 0x00


	//----- nvinfo : EIATTR_KPARAM_INFO
	.align		4
.L_17:
        /*0058*/ 	.byte	0x04, 0x17
        /*005a*/ 	.short	(.L_19 - .L_18)
.L_18:
        /*005c*/ 	.word	0x00000000
        /*0060*/ 	.short	0x0001
        /*0062*/ 	.short	0x0008
        /*0064*/ 	.byte	0x00, 0xf5, 0x21, 0x00


	//----- nvinfo : EIATTR_KPARAM_INFO
	.align		4
.L_19:
        /*0068*/ 	.byte	0x04, 0x17
        /*006a*/ 	.short	(.L_21 - .L_20)
.L_20:
        /*006c*/ 	.word	0x00000000
        /*0070*/ 	.short	0x0000
        /*0072*/ 	.short	0x0000
        /*0074*/ 	.byte	0x00, 0xf5, 0x21, 0x00


	//----- nvinfo : EIATTR_SPARSE_MMA_MASK
	.align		4
.L_21:
        /*0078*/ 	.byte	0x03, 0x50
        /*007a*/ 	.short	0x0000


	//----- nvinfo : EIATTR_MAXREG_COUNT
	.align		4
        /*007c*/ 	.byte	0x03, 0x1b
        /*007e*/ 	.short	0x00ff


	//----- nvinfo : EIATTR_MERCURY_ISA_VERSION
	.align		4
        /*0080*/ 	.byte	0x03, 0x5f
        /*0082*/ 	.short	0x0101


	//----- nvinfo : EIATTR_VRC_CTA_INIT_COUNT
	.align		4
        /*0084*/ 	.byte	0x02, 0x4a
	.zero		1
	.zero		1


	//----- nvinfo : EIATTR_EXIT_INSTR_OFFSETS
	.align		4
        /*0088*/ 	.byte	0x04, 0x1c
        /*008a*/ 	.short	(.L_23 - .L_22)


	//   ....[0]....
.L_22:
        /*008c*/ 	.word	0x00000120


	//   ....[1]....
        /*0090*/ 	.word	0x00000240


	//----- nvinfo : EIATTR_CBANK_PARAM_SIZE
	.align		4
.L_23:
        /*0094*/ 	.byte	0x03, 0x19
        /*0096*/ 	.short	0x002c


	//----- nvinfo : EIATTR_PARAM_CBANK
	.align		4
        /*0098*/ 	.byte	0x04, 0x0a
        /*009a*/ 	.short	(.L_25 - .L_24)
	.align		4
.L_24:
        /*009c*/ 	.word	index@(.nv.constant0._Z20cuda_cross_correlatePfS_S_S_iii)
        /*00a0*/ 	.short	0x0380
        /*00a2*/ 	.short	0x002c


	//----- nvinfo : EIATTR_SW_WAR
	.align		4
.L_25:
        /*00a4*/ 	.byte	0x04, 0x36
        /*00a6*/ 	.short	(.L_27 - .L_26)
.L_26:
        /*00a8*/ 	.word	0x00000008
.L_27:


//--------------------- .nv.callgraph             --------------------------
	.section	.nv.callgraph,"",@"SHT_CUDA_CALLGRAPH"
	.align	4
	.sectionentsize	8
	.align		4
        /*0000*/ 	.word	0x00000000
	.align		4
        /*0004*/ 	.word	0xffffffff
	.align		4
        /*0008*/ 	.word	0x00000000
	.align		4
        /*000c*/ 	.word	0xfffffffe
	.align		4
        /*0010*/ 	.word	0x00000000
	.align		4
        /*0014*/ 	.word	0xfffffffd
	.align		4
        /*0018*/ 	.word	0x00000000
	.align		4
        /*001c*/ 	.word	0xfffffffc


//--------------------- .text._Z20cuda_cross_correlatePfS_S_S_iii --------------------------
	.section	.text._Z20cuda_cross_correlatePfS_S_S_iii,"ax",@progbits
	.align	128
        .global         _Z20cuda_cross_correlatePfS_S_S_iii
        .type           _Z20cuda_cross_correlatePfS_S_S_iii,@function
        .size           _Z20cuda_cross_correlatePfS_S_S_iii,(.L_x_1 - _Z20cuda_cross_correlatePfS_S_S_iii)
        .other          _Z20cuda_cross_correlatePfS_S_S_iii,@"STO_CUDA_ENTRY STV_DEFAULT"
_Z20cuda_cross_correlatePfS_S_S_iii:
.text._Z20cuda_cross_correlatePfS_S_S_iii:
[----:B------:R-:W-:Y:S01]  /*0000*/  LDC R1, c[0x0][0x37c] ;  /* 0x0000df00ff017b82 */ /* 0x000fe20000000800 */
[----:B------:R-:W0:Y:S01]  /*0010*/  S2R R3, SR_TID.Y ;  /* 0x0000000000037919 */ /* 0x000e220000002200 */
[----:B------:R-:W1:Y:S01]  /*0020*/  LDCU UR5, c[0x0][0x360] ;  /* 0x00006c00ff0577ac */ /* 0x000e620008000800 */
[----:B------:R-:W0:Y:S01]  /*0030*/  S2R R2, SR_CTAID.Y ;  /* 0x0000000000027919 */ /* 0x000e220000002600 */
[----:B------:R-:W2:Y:S01]  /*0040*/  LDCU UR4, c[0x0][0x3a8] ;  /* 0x00007500ff0477ac */ /* 0x000ea20008000800 */
[----:B------:R-:W1:Y:S01]  /*0050*/  S2R R0, SR_TID.X ;  /* 0x0000000000007919 */ /* 0x000e620000002100 */
[----:B------:R-:W2:Y:S01]  /*0060*/  LDCU.64 UR8, c[0x0][0x3a0] ;  /* 0x00007400ff0877ac */ /* 0x000ea20008000a00 */
[----:B------:R-:W1:Y:S01]  /*0070*/  S2R R5, SR_CTAID.X ;  /* 0x0000000000057919 */ /* 0x000e620000002500 */
[----:B------:R-:W0:Y:S01]  /*0080*/  LDCU UR6, c[0x0][0x364] ;  /* 0x00006c80ff0677ac */ /* 0x000e220008000800 */
[----:B--2---:R-:W-:Y:S01]  /*0090*/  UIADD3 UR4, UPT, UPT, -UR8, UR4, URZ ;  /* 0x0000000408047290 */ /* 0x004fe2000fffe1ff */
[----:B0-----:R-:W-:-:S05]  /*00a0*/  IMAD R3, R2, UR6, R3 ;  /* 0x0000000602037c24 */ /* 0x001fca000f8e0203 */
[----:B------:R-:W-:Y:S01]  /*00b0*/  ISETP.GE.AND P0, PT, R3, UR4, PT ;  /* 0x0000000403007c0c */ /* 0x000fe2000bf06270 */
[----:B-1----:R-:W-:Y:S01]  /*00c0*/  IMAD R0, R5, UR5, R0 ;  /* 0x0000000505007c24 */ /* 0x002fe2000f8e0200 */
[----:B------:R-:W-:-:S03]  /*00d0*/  UIADD3 UR5, UPT, UPT, UR9, -UR8, URZ ;  /* 0x8000000809057290 */ /* 0x000fc6000fffe0ff */
[----:B------:R-:W-:Y:S01]  /*00e0*/  IMAD R11, R3, UR9, R0 ;  /* 0x00000009030b7c24 */ /* 0x000fe2000f8e0200 */
[C---:B------:R-:W-:Y:S02]  /*00f0*/  VIMNMX R2, PT, PT, R0.reuse, R3, PT ;  /* 0x0000000300027248 */ /* 0x040fe40003fe0100 */
[----:B------:R-:W-:-:S04]  /*0100*/  ISETP.GE.OR P0, PT, R0, UR5, P0 ;  /* 0x0000000500007c0c */ /* 0x000fc80008706670 */
[----:B------:R-:W-:-:S13]  /*0110*/  ISETP.LT.OR P0, PT, R2, UR8, P0 ;  /* 0x0000000802007c0c */ /* 0x000fda0008701670 */
[----:B------:R-:W-:Y:S05]  /*0120*/  @P0 EXIT ;  /* 0x000000000000094d */ /* 0x000fea0003800000 */
[----:B------:R-:W0:Y:S01]  /*0130*/  LDC.64 R2, c[0x0][0x390] ;  /* 0x0000e400ff027b82 */ /* 0x000e220000000a00 */
[----:B------:R-:W1:Y:S07]  /*0140*/  LDCU.64 UR4, c[0x0][0x358] ;  /* 0x00006b00ff0477ac */ /* 0x000e6e0008000a00 */
[----:B------:R-:W2:Y:S08]  /*0150*/  LDC.64 R4, c[0x0][0x398] ;  /* 0x0000e600ff047b82 */ /* 0x000eb00000000a00 */
[----:B------:R-:W3:Y:S01]  /*0160*/  LDC.64 R6, c[0x0][0x380] ;  /* 0x0000e000ff067b82 */ /* 0x000ee20000000a00 */
[----:B0-----:R-:W-:-:S07]  /*0170*/  IMAD.WIDE R2, R11, 0x4, R2 ;  /* 0x000000040b027825 */ /* 0x001fce00078e0202 */
[----:B------:R-:W0:Y:S01]  /*0180*/  LDC.64 R8, c[0x0][0x388] ;  /* 0x0000e200ff087b82 */ /* 0x000e220000000a00 */
[----:B-1----:R-:W4:Y:S01]  /*0190*/  LDG.E R2, desc[UR4][R2.64] ;  /* 0x0000000402027981 */ /* 0x002f22000c1e1900 */
[----:B--2---:R-:W-:-:S06]  /*01a0*/  IMAD.WIDE R4, R11, 0x4, R4 ;  /* 0x000000040b047825 */ /* 0x004fcc00078e0204 */
[----:B------:R-:W4:Y:S01]  /*01b0*/  LDG.E R5, desc[UR4][R4.64] ;  /* 0x0000000404057981 */ /* 0x000f22000c1e1900 */
[----:B---3--:R-:W-:-:S05]  /*01c0*/  IMAD.WIDE R6, R11, 0x4, R6 ;  /* 0x000000040b067825 */ /* 0x008fca00078e0206 */
[----:B------:R-:W4:Y:S01]  /*01d0*/  LDG.E R13, desc[UR4][R6.64] ;  /* 0x00000004060d7981 */ /* 0x000f22000c1e1900 */
[----:B0-----:R-:W-:-:S04]  /*01e0*/  IMAD.WIDE R8, R11, 0x4, R8 ;  /* 0x000000040b087825 */ /* 0x001fc800078e0208 */
[----:B----4-:R-:W-:-:S05]  /*01f0*/  FFMA R13, R2, R5, R13 ;  /* 0x00000005020d7223 */ /* 0x010fca000000000d */
[----:B------:R-:W-:Y:S04]  /*0200*/  STG.E desc[UR4][R6.64], R13 ;  /* 0x0000000d06007986 */ /* 0x000fe8000c101904 */
[----:B------:R-:W2:Y:S02]  /*0210*/  LDG.E R11, desc[UR4][R8.64] ;  /* 0x00000004080b7981 */ /* 0x000ea4000c1e1900 */
[----:B--2---:R-:W-:-:S05]  /*0220*/  FFMA R11, R2, R2, R11 ;  /* 0x00000002020b7223 */ /* 0x004fca000000000b */
[----:B------:R-:W-:Y:S01]  /*0230*/  STG.E desc[UR4][R8.64], R11 ;  /* 0x0000000b08007986 */ /* 0x000fe2000c101904 */
[----:B------:R-:W-:Y:S05]  /*0240*/  EXIT ;  /* 0x000000000000794d */ /* 0x000fea0003800000 */
.L_x_0:
[----:B------:R-:W-:-:S00]  /*0250*/  BRA `(.L_x_0) ;  /* 0xfffffffc00fc7947 */ /* 0x000fc0000383ffff */
[----:B------:R-:W-:-:S00]  /*0260*/  NOP ;  /* 0x0000000000007918 */ /* 0x000fc00000000000 */
        /* <DEDUP_REMOVED lines=9> */
.L_x_1:


//--------------------- .nv.shared.reserved.0     --------------------------
	.section	.nv.shared.reserved.0,"aw",@nobits
	.weak		__nv_reservedSMEM_offset_0_alias
	.size		__nv_reservedSMEM_offset_0_alias, 0, 64
	.other		__nv_reservedSMEM_offset_0_alias,@"STO_CUDA_RESERVED_SHARED STV_DEFAULT"
__nv_reservedSMEM_offset_0_alias:
	.zero		0
	.zero		64


//--------------------- .nv.constant0._Z20cuda_cross_correlatePfS_S_S_iii --------------------------
	.section	.nv.constant0._Z20cuda_cross_correlatePfS_S_S_iii,"a",@progbits
	.sectionflags	@""
	.align	4
.nv.constant0._Z20cuda_cross_correlatePfS_S_S_iii:
	.zero		940


//--------------------- SYMBOLS --------------------------

	.type		.nv.reservedSmem.offset0,@object
	.size		.nv.reservedSmem.offset0,0x4
